//
// Generated by NVIDIA NVVM Compiler
//
// Compiler Build ID: CL-36424714
// Cuda compilation tools, release 13.0, V13.0.88
// Based on NVVM 20.0.0
//

.version 9.0
.target sm_100
.address_size 64

	// .globl	_Z5indexPi

.visible .entry _Z5indexPi(
	.param .u64 .ptr .align 1 _Z5indexPi_param_0
)
{
	.reg .b32 	%r<5>;
	.reg .b64 	%rd<5>;

	ld.param.u64 	%rd1, [_Z5indexPi_param_0];
	cvta.to.global.u64 	%rd2, %rd1;
	mov.u32 	%r1, %ntid.x;
	mov.u32 	%r2, %ctaid.x;
	mov.u32 	%r3, %tid.x;
	mad.lo.s32 	%r4, %r1, %r2, %r3;
	mul.wide.s32 	%rd3, %r4, 4;
	add.s64 	%rd4, %rd2, %rd3;
	st.global.u32 	[%rd4], %r4;
	ret;

}


// ===== COMPILED SASS (sm_100) =====

	.target	sm_100

	.elftype	@"ET_EXEC"


//--------------------- .note.nv.tkinfo           --------------------------
	.section	.note.nv.tkinfo,"",@"SHT_NOTE"
	.sectionflags	@"SHF_NOTE_NV_TKINFO"
	.tkinfo
        /*0018*/ 	.word	0x00000002
        /*0030*/ 	.string	""
        /*0030*/ 	.string	"ptxas"
        /*0030*/ 	.string	"Cuda compilation tools, release 13.0, V13.0.88"
        /*0030*/ 	.string	"Build cuda_13.0.r13.0/compiler.36424714_0"
        /*0030*/ 	.string	"-arch sm_100 -m 64 "



//--------------------- .note.nv.cuinfo           --------------------------
	.section	.note.nv.cuinfo,"",@"SHT_NOTE"
	.sectionflags	@"SHF_NOTE_NV_CUINFO"
        /*0018*/ 	.short	0x0002
        /*001a*/ 	.short	0x0064
        /*001c*/ 	.short	0x0082
	.zero		2


//--------------------- .nv.info                  --------------------------
	.section	.nv.info,"",@"SHT_CUDA_INFO"
	.align	4


	//----- nvinfo : EIATTR_REGCOUNT
	.align		4
        /*0000*/ 	.byte	0x04, 0x2f
        /*0002*/ 	.short	(.L_1 - .L_0)
	.align		4
.L_0:
        /*0004*/ 	.word	index@(_Z5indexPi)
        /*0008*/ 	.word	0x00000008


	//----- nvinfo : EIATTR_FRAME_SIZE
	.align		4
.L_1:
        /*000c*/ 	.byte	0x04, 0x11
        /*000e*/ 	.short	(.L_3 - .L_2)
	.align		4
.L_2:
        /*0010*/ 	.word	index@(_Z5indexPi)
        /*0014*/ 	.word	0x00000000


	//----- nvinfo : EIATTR_MIN_STACK_SIZE
	.align		4
.L_3:
        /*0018*/ 	.byte	0x04, 0x12
        /*001a*/ 	.short	(.L_5 - .L_4)
	.align		4
.L_4:
        /*001c*/ 	.word	index@(_Z5indexPi)
        /*0020*/ 	.word	0x00000000
.L_5:


//--------------------- .nv.compat                --------------------------
	.section	.nv.compat,"",@"SHT_CUDA_COMPAT_INFO"
	.align	4
        /*0000*/ 	.byte	0x02, 0x09, 0x00, 0x00, 0x02, 0x02, 0x01, 0x00, 0x02, 0x05, 0x05, 0x00, 0x03, 0x07, 0x01, 0x01
        /*0010*/ 	.byte	0x02, 0x03, 0x00, 0x00, 0x02, 0x06, 0x01, 0x00, 0x04, 0x0b, 0x08, 0x00, 0x09, 0x00, 0x00, 0x00
        /*0020*/ 	.byte	0x00, 0x00, 0x00, 0x00


//--------------------- .nv.info._Z5indexPi       --------------------------
	.section	.nv.info._Z5indexPi,"",@"SHT_CUDA_INFO"
	.sectionflags	@""
	.align	4


	//----- nvinfo : EIATTR_CUDA_API_VERSION
	.align		4
        /*0000*/ 	.byte	0x04, 0x37
        /*0002*/ 	.short	(.L_7 - .L_6)
.L_6:
        /*0004*/ 	.word	0x00000082


	//----- nvinfo : EIATTR_KPARAM_INFO
	.align		4
.L_7:
        /*0008*/ 	.byte	0x04, 0x17
        /*000a*/ 	.short	(.L_9 - .L_8)
.L_8:
        /*000c*/ 	.word	0x00000000
        /*0010*/ 	.short	0x0000
        /*0012*/ 	.short	0x0000
        /*0014*/ 	.byte	0x00, 0xf5, 0x21, 0x00


	//----- nvinfo : EIATTR_SPARSE_MMA_MASK
	.align		4
.L_9:
        /*0018*/ 	.byte	0x03, 0x50
        /*001a*/ 	.short	0x0000


	//----- nvinfo : EIATTR_MAXREG_COUNT
	.align		4
        /*001c*/ 	.byte	0x03, 0x1b
        /*001e*/ 	.short	0x00ff


	//----- nvinfo : EIATTR_MERCURY_ISA_VERSION
	.align		4
        /*0020*/ 	.byte	0x03, 0x5f
        /*0022*/ 	.short	0x0101


	//----- nvinfo : EIATTR_VRC_CTA_INIT_COUNT
	.align		4
        /*0024*/ 	.byte	0x02, 0x4a
	.zero		1
	.zero		1


	//----- nvinfo : EIATTR_EXIT_INSTR_OFFSETS
	.align		4
        /*0028*/ 	.byte	0x04, 0x1c
        /*002a*/ 	.short	(.L_11 - .L_10)


	//   ....[0]....
.L_10:
        /*002c*/ 	.word	0x00000090


	//----- nvinfo : EIATTR_CBANK_PARAM_SIZE
	.align		4
.L_11:
        /*0030*/ 	.byte	0x03, 0x19
        /*0032*/ 	.short	0x0008


	//----- nvinfo : EIATTR_PARAM_CBANK
	.align		4
        /*0034*/ 	.byte	0x04, 0x0a
        /*0036*/ 	.short	(.L_13 - .L_12)
	.align		4
.L_12:
        /*0038*/ 	.word	index@(.nv.constant0._Z5indexPi)
        /*003c*/ 	.short	0x0380
        /*003e*/ 	.short	0x0008


	//----- nvinfo : EIATTR_SW_WAR
	.align		4
.L_13:
        /*0040*/ 	.byte	0x04, 0x36
        /*0042*/ 	.short	(.L_15 - .L_14)
.L_14:
        /*0044*/ 	.word	0x00000008
.L_15:


//--------------------- .nv.callgraph             --------------------------
	.section	.nv.callgraph,"",@"SHT_CUDA_CALLGRAPH"
	.align	4
	.sectionentsize	8
	.align		4
        /*0000*/ 	.word	0x00000000
	.align		4
        /*0004*/ 	.word	0xffffffff
	.align		4
        /*0008*/ 	.word	0x00000000
	.align		4
        /*000c*/ 	.word	0xfffffffe
	.align		4
        /*0010*/ 	.word	0x00000000
	.align		4
        /*0014*/ 	.word	0xfffffffd
	.align		4
        /*0018*/ 	.word	0x00000000
	.align		4
        /*001c*/ 	.word	0xfffffffc


//--------------------- .text._Z5indexPi          --------------------------
	.section	.text._Z5indexPi,"ax",@progbits
	.align	128
        .global         _Z5indexPi
        .type           _Z5indexPi,@function
        .size           _Z5indexPi,(.L_x_1 - _Z5indexPi)
        .other          _Z5indexPi,@"STO_CUDA_ENTRY STV_DEFAULT"
_Z5indexPi:
.text._Z5indexPi:
[----:B------:R-:W-:Y:S01]  /*0000*/  LDC R1, c[0x0][0x37c] ;  /* 0x0000df00ff017b82 */ /* 0x000fe20000000800 */
[----:B------:R-:W0:Y:S07]  /*0010*/  S2R R5, SR_CTAID.X ;  /* 0x0000000000057919 */ /* 0x000e2e0000002500 */
[----:B------:R-:W1:Y:S01]  /*0020*/  LDC.64 R2, c[0x0][0x380] ;  /* 0x0000e000ff027b82 */ /* 0x000e620000000a00 */
[----:B------:R-:W0:Y:S01]  /*0030*/  LDCU UR6, c[0x0][0x360] ;  /* 0x00006c00ff0677ac */ /* 0x000e220008000800 */
[----:B------:R-:W0:Y:S01]  /*0040*/  S2R R0, SR_TID.X ;  /* 0x0000000000007919 */ /* 0x000e220000002100 */
[----:B------:R-:W2:Y:S01]  /*0050*/  LDCU.64 UR4, c[0x0][0x358] ;  /* 0x00006b00ff0477ac */ /* 0x000ea20008000a00 */
[----:B0-----:R-:W-:-:S04]  /*0060*/  IMAD R5, R5, UR6, R0 ;  /* 0x0000000605057c24 */ /* 0x001fc8000f8e0200 */
[----:B-1----:R-:W-:-:S05]  /*0070*/  IMAD.WIDE R2, R5, 0x4, R2 ;  /* 0x0000000405027825 */ /* 0x002fca00078e0202 */
[----:B--2---:R-:W-:Y:S01]  /*0080*/  STG.E desc[UR4][R2.64], R5 ;  /* 0x0000000502007986 */ /* 0x004fe2000c101904 */
[----:B------:R-:W-:Y:S05]  /*0090*/  EXIT ;  /* 0x000000000000794d */ /* 0x000fea0003800000 */
.L_x_0:
[----:B------:R-:W-:-:S00]  /*00a0*/  BRA `(.L_x_0) ;  /* 0xfffffffc00fc7947 */ /* 0x000fc0000383ffff */
[----:B------:R-:W-:-:S00]  /*00b0*/  NOP ;  /* 0x0000000000007918 */ /* 0x000fc00000000000 */
        /* <DEDUP_REMOVED lines=12> */
.L_x_1:


//--------------------- .nv.shared.reserved.0     --------------------------
	.section	.nv.shared.reserved.0,"aw",@nobits
	.weak		__nv_reservedSMEM_offset_0_alias
	.size		__nv_reservedSMEM_offset_0_alias, 0, 64
	.other		__nv_reservedSMEM_offset_0_alias,@"STO_CUDA_RESERVED_SHARED STV_DEFAULT"
__nv_reservedSMEM_offset_0_alias:
	.zero		0
	.zero		64


//--------------------- .nv.constant0._Z5indexPi  --------------------------
	.section	.nv.constant0._Z5indexPi,"a",@progbits
	.sectionflags	@""
	.align	4
.nv.constant0._Z5indexPi:
	.zero		904


//--------------------- SYMBOLS --------------------------

	.type		.nv.reservedSmem.offset0,@object
	.size		.nv.reservedSmem.offset0,0x4
